//
// Generated by NVIDIA NVVM Compiler
//
// Compiler Build ID: CL-36424714
// Cuda compilation tools, release 13.0, V13.0.88
// Based on NVVM 20.0.0
//

.version 9.0
.target sm_100
.address_size 64

	// .globl	_Z4testPiS_

.visible .entry _Z4testPiS_(
	.param .u64 .ptr .align 1 _Z4testPiS__param_0,
	.param .u64 .ptr .align 1 _Z4testPiS__param_1
)
{
	.reg .b32 	%r<20>;
	.reg .b64 	%rd<9>;

	ld.param.u64 	%rd1, [_Z4testPiS__param_0];
	ld.param.u64 	%rd2, [_Z4testPiS__param_1];
	cvta.to.global.u64 	%rd3, %rd1;
	mov.u32 	%r1, %ctaid.x;
	mov.u32 	%r2, %ntid.x;
	mov.u32 	%r3, %tid.x;
	mad.lo.s32 	%r4, %r1, %r2, %r3;
	mul.wide.s32 	%rd4, %r4, 4;
	add.s64 	%rd5, %rd3, %rd4;
	shl.b32 	%r5, %r4, 3;
	cvta.to.global.u64 	%rd6, %rd2;
	ld.global.u32 	%r6, [%rd5];
	mul.wide.s32 	%rd7, %r5, 4;
	add.s64 	%rd8, %rd6, %rd7;
	st.global.u32 	[%rd8], %r6;
	add.s32 	%r7, %r6, 1;
	st.global.u32 	[%rd8+4], %r7;
	ld.global.u32 	%r8, [%rd5];
	add.s32 	%r9, %r8, 2;
	st.global.u32 	[%rd8+8], %r9;
	ld.global.u32 	%r10, [%rd5];
	add.s32 	%r11, %r10, 3;
	st.global.u32 	[%rd8+12], %r11;
	ld.global.u32 	%r12, [%rd5];
	add.s32 	%r13, %r12, 4;
	st.global.u32 	[%rd8+16], %r13;
	ld.global.u32 	%r14, [%rd5];
	add.s32 	%r15, %r14, 5;
	st.global.u32 	[%rd8+20], %r15;
	ld.global.u32 	%r16, [%rd5];
	add.s32 	%r17, %r16, 6;
	st.global.u32 	[%rd8+24], %r17;
	ld.global.u32 	%r18, [%rd5];
	add.s32 	%r19, %r18, 7;
	st.global.u32 	[%rd8+28], %r19;
	ret;

}


// ===== COMPILED SASS (sm_100) =====

	.target	sm_100

	.elftype	@"ET_EXEC"


//--------------------- .note.nv.tkinfo           --------------------------
	.section	.note.nv.tkinfo,"",@"SHT_NOTE"
	.sectionflags	@"SHF_NOTE_NV_TKINFO"
	.tkinfo
        /*0018*/ 	.word	0x00000002
        /*0030*/ 	.string	""
        /*0030*/ 	.string	"ptxas"
        /*0030*/ 	.string	"Cuda compilation tools, release 13.0, V13.0.88"
        /*0030*/ 	.string	"Build cuda_13.0.r13.0/compiler.36424714_0"
        /*0030*/ 	.string	"-arch sm_100 -m 64 "



//--------------------- .note.nv.cuinfo           --------------------------
	.section	.note.nv.cuinfo,"",@"SHT_NOTE"
	.sectionflags	@"SHF_NOTE_NV_CUINFO"
        /*0018*/ 	.short	0x0002
        /*001a*/ 	.short	0x0064
        /*001c*/ 	.short	0x0082
	.zero		2


//--------------------- .nv.info                  --------------------------
	.section	.nv.info,"",@"SHT_CUDA_INFO"
	.align	4


	//----- nvinfo : EIATTR_REGCOUNT
	.align		4
        /*0000*/ 	.byte	0x04, 0x2f
        /*0002*/ 	.short	(.L_1 - .L_0)
	.align		4
.L_0:
        /*0004*/ 	.word	index@(_Z4testPiS_)
        /*0008*/ 	.word	0x00000012


	//----- nvinfo : EIATTR_FRAME_SIZE
	.align		4
.L_1:
        /*000c*/ 	.byte	0x04, 0x11
        /*000e*/ 	.short	(.L_3 - .L_2)
	.align		4
.L_2:
        /*0010*/ 	.word	index@(_Z4testPiS_)
        /*0014*/ 	.word	0x00000000


	//----- nvinfo : EIATTR_MIN_STACK_SIZE
	.align		4
.L_3:
        /*0018*/ 	.byte	0x04, 0x12
        /*001a*/ 	.short	(.L_5 - .L_4)
	.align		4
.L_4:
        /*001c*/ 	.word	index@(_Z4testPiS_)
        /*0020*/ 	.word	0x00000000
.L_5:


//--------------------- .nv.compat                --------------------------
	.section	.nv.compat,"",@"SHT_CUDA_COMPAT_INFO"
	.align	4
        /*0000*/ 	.byte	0x02, 0x09, 0x00, 0x00, 0x02, 0x02, 0x01, 0x00, 0x02, 0x05, 0x05, 0x00, 0x03, 0x07, 0x01, 0x01
        /*0010*/ 	.byte	0x02, 0x03, 0x00, 0x00, 0x02, 0x06, 0x01, 0x00, 0x04, 0x0b, 0x08, 0x00, 0x09, 0x00, 0x00, 0x00
        /*0020*/ 	.byte	0x00, 0x00, 0x00, 0x00


//--------------------- .nv.info._Z4testPiS_      --------------------------
	.section	.nv.info._Z4testPiS_,"",@"SHT_CUDA_INFO"
	.sectionflags	@""
	.align	4


	//----- nvinfo : EIATTR_CUDA_API_VERSION
	.align		4
        /*0000*/ 	.byte	0x04, 0x37
        /*0002*/ 	.short	(.L_7 - .L_6)
.L_6:
        /*0004*/ 	.word	0x00000082


	//----- nvinfo : EIATTR_KPARAM_INFO
	.align		4
.L_7:
        /*0008*/ 	.byte	0x04, 0x17
        /*000a*/ 	.short	(.L_9 - .L_8)
.L_8:
        /*000c*/ 	.word	0x00000000
        /*0010*/ 	.short	0x0001
        /*0012*/ 	.short	0x0008
        /*0014*/ 	.byte	0x00, 0xf5, 0x21, 0x00


	//----- nvinfo : EIATTR_KPARAM_INFO
	.align		4
.L_9:
        /*0018*/ 	.byte	0x04, 0x17
        /*001a*/ 	.short	(.L_11 - .L_10)
.L_10:
        /*001c*/ 	.word	0x00000000
        /*0020*/ 	.short	0x0000
        /*0022*/ 	.short	0x0000
        /*0024*/ 	.byte	0x00, 0xf5, 0x21, 0x00


	//----- nvinfo : EIATTR_SPARSE_MMA_MASK
	.align		4
.L_11:
        /*0028*/ 	.byte	0x03, 0x50
        /*002a*/ 	.short	0x0000


	//----- nvinfo : EIATTR_MAXREG_COUNT
	.align		4
        /*002c*/ 	.byte	0x03, 0x1b
        /*002e*/ 	.short	0x00ff


	//----- nvinfo : EIATTR_MERCURY_ISA_VERSION
	.align		4
        /*0030*/ 	.byte	0x03, 0x5f
        /*0032*/ 	.short	0x0101


	//----- nvinfo : EIATTR_VRC_CTA_INIT_COUNT
	.align		4
        /*0034*/ 	.byte	0x02, 0x4a
	.zero		1
	.zero		1


	//----- nvinfo : EIATTR_EXIT_INSTR_OFFSETS
	.align		4
        /*0038*/ 	.byte	0x04, 0x1c
        /*003a*/ 	.short	(.L_13 - .L_12)


	//   ....[0]....
.L_12:
        /*003c*/ 	.word	0x00000210


	//----- nvinfo : EIATTR_CBANK_PARAM_SIZE
	.align		4
.L_13:
        /*0040*/ 	.byte	0x03, 0x19
        /*0042*/ 	.short	0x0010


	//----- nvinfo : EIATTR_PARAM_CBANK
	.align		4
        /*0044*/ 	.byte	0x04, 0x0a
        /*0046*/ 	.short	(.L_15 - .L_14)
	.align		4
.L_14:
        /*0048*/ 	.word	index@(.nv.constant0._Z4testPiS_)
        /*004c*/ 	.short	0x0380
        /*004e*/ 	.short	0x0010


	//----- nvinfo : EIATTR_SW_WAR
	.align		4
.L_15:
        /*0050*/ 	.byte	0x04, 0x36
        /*0052*/ 	.short	(.L_17 - .L_16)
.L_16:
        /*0054*/ 	.word	0x00000008
.L_17:


//--------------------- .nv.callgraph             --------------------------
	.section	.nv.callgraph,"",@"SHT_CUDA_CALLGRAPH"
	.align	4
	.sectionentsize	8
	.align		4
        /*0000*/ 	.word	0x00000000
	.align		4
        /*0004*/ 	.word	0xffffffff
	.align		4
        /*0008*/ 	.word	0x00000000
	.align		4
        /*000c*/ 	.word	0xfffffffe
	.align		4
        /*0010*/ 	.word	0x00000000
	.align		4
        /*0014*/ 	.word	0xfffffffd
	.align		4
        /*0018*/ 	.word	0x00000000
	.align		4
        /*001c*/ 	.word	0xfffffffc


//--------------------- .text._Z4testPiS_         --------------------------
	.section	.text._Z4testPiS_,"ax",@progbits
	.align	128
        .global         _Z4testPiS_
        .type           _Z4testPiS_,@function
        .size           _Z4testPiS_,(.L_x_1 - _Z4testPiS_)
        .other          _Z4testPiS_,@"STO_CUDA_ENTRY STV_DEFAULT"
_Z4testPiS_:
.text._Z4testPiS_:
[----:B------:R-:W-:Y:S01]  /*0000*/  LDC R1, c[0x0][0x37c] ;  /* 0x0000df00ff017b82 */ /* 0x000fe20000000800 */
[----:B------:R-:W0:Y:S07]  /*0010*/  S2R R0, SR_TID.X ;  /* 0x0000000000007919 */ /* 0x000e2e0000002100 */
[----:B------:R-:W0:Y:S01]  /*0020*/  S2UR UR6, SR_CTAID.X ;  /* 0x00000000000679c3 */ /* 0x000e220000002500 */
[----:B------:R-:W1:Y:S07]  /*0030*/  LDCU.64 UR4, c[0x0][0x358] ;  /* 0x00006b00ff0477ac */ /* 0x000e6e0008000a00 */
[----:B------:R-:W0:Y:S08]  /*0040*/  LDC R7, c[0x0][0x360] ;  /* 0x0000d800ff077b82 */ /* 0x000e300000000800 */
[----:B------:R-:W2:Y:S08]  /*0050*/  LDC.64 R2, c[0x0][0x380] ;  /* 0x0000e000ff027b82 */ /* 0x000eb00000000a00 */
[----:B------:R-:W3:Y:S01]  /*0060*/  LDC.64 R4, c[0x0][0x388] ;  /* 0x0000e200ff047b82 */ /* 0x000ee20000000a00 */
[----:B0-----:R-:W-:-:S04]  /*0070*/  IMAD R7, R7, UR6, R0 ;  /* 0x0000000607077c24 */ /* 0x001fc8000f8e0200 */
[----:B--2---:R-:W-:-:S05]  /*0080*/  IMAD.WIDE R2, R7, 0x4, R2 ;  /* 0x0000000407027825 */ /* 0x004fca00078e0202 */
[----:B-1----:R-:W2:Y:S01]  /*0090*/  LDG.E R9, desc[UR4][R2.64] ;  /* 0x0000000402097981 */ /* 0x002ea2000c1e1900 */
[----:B------:R-:W-:-:S05]  /*00a0*/  SHF.L.U32 R7, R7, 0x3, RZ ;  /* 0x0000000307077819 */ /* 0x000fca00000006ff */
[----:B---3--:R-:W-:Y:S01]  /*00b0*/  IMAD.WIDE R4, R7, 0x4, R4 ;  /* 0x0000000407047825 */ /* 0x008fe200078e0204 */
[----:B--2---:R-:W-:-:S04]  /*00c0*/  IADD3 R7, PT, PT, R9, 0x1, RZ ;  /* 0x0000000109077810 */ /* 0x004fc80007ffe0ff */
[----:B------:R-:W-:Y:S04]  /*00d0*/  STG.E desc[UR4][R4.64], R9 ;  /* 0x0000000904007986 */ /* 0x000fe8000c101904 */
[----:B------:R0:W-:Y:S04]  /*00e0*/  STG.E desc[UR4][R4.64+0x4], R7 ;  /* 0x0000040704007986 */ /* 0x0001e8000c101904 */
[----:B------:R-:W2:Y:S02]  /*00f0*/  LDG.E R0, desc[UR4][R2.64] ;  /* 0x0000000402007981 */ /* 0x000ea4000c1e1900 */
[----:B--2---:R-:W-:-:S05]  /*0100*/  IADD3 R11, PT, PT, R0, 0x2, RZ ;  /* 0x00000002000b7810 */ /* 0x004fca0007ffe0ff */
[----:B------:R1:W-:Y:S04]  /*0110*/  STG.E desc[UR4][R4.64+0x8], R11 ;  /* 0x0000080b04007986 */ /* 0x0003e8000c101904 */
[----:B------:R-:W2:Y:S02]  /*0120*/  LDG.E R0, desc[UR4][R2.64] ;  /* 0x0000000402007981 */ /* 0x000ea4000c1e1900 */
[----:B--2---:R-:W-:-:S05]  /*0130*/  VIADD R13, R0, 0x3 ;  /* 0x00000003000d7836 */ /* 0x004fca0000000000 */
[----:B------:R-:W-:Y:S04]  /*0140*/  STG.E desc[UR4][R4.64+0xc], R13 ;  /* 0x00000c0d04007986 */ /* 0x000fe8000c101904 */
[----:B------:R-:W2:Y:S02]  /*0150*/  LDG.E R0, desc[UR4][R2.64] ;  /* 0x0000000402007981 */ /* 0x000ea4000c1e1900 */
[----:B--2---:R-:W-:-:S05]  /*0160*/  IADD3 R15, PT, PT, R0, 0x4, RZ ;  /* 0x00000004000f7810 */ /* 0x004fca0007ffe0ff */
[----:B------:R-:W-:Y:S04]  /*0170*/  STG.E desc[UR4][R4.64+0x10], R15 ;  /* 0x0000100f04007986 */ /* 0x000fe8000c101904 */
[----:B------:R-:W0:Y:S02]  /*0180*/  LDG.E R0, desc[UR4][R2.64] ;  /* 0x0000000402007981 */ /* 0x000e24000c1e1900 */
[----:B0-----:R-:W-:-:S05]  /*0190*/  VIADD R7, R0, 0x5 ;  /* 0x0000000500077836 */ /* 0x001fca0000000000 */
[----:B------:R-:W-:Y:S04]  /*01a0*/  STG.E desc[UR4][R4.64+0x14], R7 ;  /* 0x0000140704007986 */ /* 0x000fe8000c101904 */
[----:B------:R-:W2:Y:S02]  /*01b0*/  LDG.E R0, desc[UR4][R2.64] ;  /* 0x0000000402007981 */ /* 0x000ea4000c1e1900 */
[----:B--2---:R-:W-:-:S05]  /*01c0*/  IADD3 R9, PT, PT, R0, 0x6, RZ ;  /* 0x0000000600097810 */ /* 0x004fca0007ffe0ff */
[----:B------:R-:W-:Y:S04]  /*01d0*/  STG.E desc[UR4][R4.64+0x18], R9 ;  /* 0x0000180904007986 */ /* 0x000fe8000c101904 */
[----:B------:R-:W1:Y:S02]  /*01e0*/  LDG.E R0, desc[UR4][R2.64] ;  /* 0x0000000402007981 */ /* 0x000e64000c1e1900 */
[----:B-1----:R-:W-:-:S05]  /*01f0*/  IADD3 R11, PT, PT, R0, 0x7, RZ ;  /* 0x00000007000b7810 */ /* 0x002fca0007ffe0ff */
[----:B------:R-:W-:Y:S01]  /*0200*/  STG.E desc[UR4][R4.64+0x1c], R11 ;  /* 0x00001c0b04007986 */ /* 0x000fe2000c101904 */
[----:B------:R-:W-:Y:S05]  /*0210*/  EXIT ;  /* 0x000000000000794d */ /* 0x000fea0003800000 */
.L_x_0:
[----:B------:R-:W-:-:S00]  /*0220*/  BRA `(.L_x_0) ;  /* 0xfffffffc00fc7947 */ /* 0x000fc0000383ffff */
[----:B------:R-:W-:-:S00]  /*0230*/  NOP ;  /* 0x0000000000007918 */ /* 0x000fc00000000000 */
        /* <DEDUP_REMOVED lines=12> */
.L_x_1:


//--------------------- .nv.shared.reserved.0     --------------------------
	.section	.nv.shared.reserved.0,"aw",@nobits
	.weak		__nv_reservedSMEM_offset_0_alias
	.size		__nv_reservedSMEM_offset_0_alias, 0, 64
	.other		__nv_reservedSMEM_offset_0_alias,@"STO_CUDA_RESERVED_SHARED STV_DEFAULT"
__nv_reservedSMEM_offset_0_alias:
	.zero		0
	.zero		64


//--------------------- .nv.constant0._Z4testPiS_ --------------------------
	.section	.nv.constant0._Z4testPiS_,"a",@progbits
	.sectionflags	@""
	.align	4
.nv.constant0._Z4testPiS_:
	.zero		912


//--------------------- SYMBOLS --------------------------

	.type		.nv.reservedSmem.offset0,@object
	.size		.nv.reservedSmem.offset0,0x4
